//
// Generated by NVIDIA NVVM Compiler
//
// Compiler Build ID: CL-36424714
// Cuda compilation tools, release 13.0, V13.0.88
// Based on NVVM 20.0.0
//

.version 9.0
.target sm_100
.address_size 64

	// .globl	_Z7mat_muliiPfS_S_

.visible .entry _Z7mat_muliiPfS_S_(
	.param .u32 _Z7mat_muliiPfS_S__param_0,
	.param .u32 _Z7mat_muliiPfS_S__param_1,
	.param .u64 .ptr .align 1 _Z7mat_muliiPfS_S__param_2,
	.param .u64 .ptr .align 1 _Z7mat_muliiPfS_S__param_3,
	.param .u64 .ptr .align 1 _Z7mat_muliiPfS_S__param_4
)
{
	.reg .pred 	%p<22>;
	.reg .b32 	%r<82>;
	.reg .b32 	%f<67>;
	.reg .b64 	%rd<52>;

	ld.param.u32 	%r37, [_Z7mat_muliiPfS_S__param_0];
	ld.param.u32 	%r38, [_Z7mat_muliiPfS_S__param_1];
	ld.param.u64 	%rd7, [_Z7mat_muliiPfS_S__param_2];
	ld.param.u64 	%rd8, [_Z7mat_muliiPfS_S__param_3];
	ld.param.u64 	%rd9, [_Z7mat_muliiPfS_S__param_4];
	cvta.to.global.u64 	%rd1, %rd8;
	cvta.to.global.u64 	%rd2, %rd7;
	cvta.to.global.u64 	%rd3, %rd9;
	mov.u32 	%r39, %ctaid.x;
	mov.u32 	%r40, %nctaid.x;
	mov.u32 	%r41, %tid.x;
	mad.lo.s32 	%r71, %r39, %r40, %r41;
	mov.u32 	%r42, %ctaid.y;
	mov.u32 	%r43, %nctaid.y;
	mov.u32 	%r44, %tid.y;
	mad.lo.s32 	%r2, %r42, %r43, %r44;
	mov.u32 	%r45, %ntid.x;
	mul.lo.s32 	%r3, %r40, %r45;
	mov.u32 	%r46, %ntid.y;
	mul.lo.s32 	%r4, %r43, %r46;
	setp.ge.s32 	%p1, %r71, %r37;
	@%p1 bra 	$L__BB0_27;
	setp.lt.s32 	%p2, %r38, 1;
	@%p2 bra 	$L__BB0_18;
	and.b32  	%r5, %r38, 7;
	and.b32  	%r6, %r38, 2147483640;
	shl.b32 	%r7, %r37, 3;
	add.s64 	%rd4, %rd2, 16;
	mul.wide.s32 	%rd44, %r37, 4;
$L__BB0_3:
	setp.lt.s32 	%p11, %r2, %r38;
	@%p11 bra 	$L__BB0_5;
$L__BB0_4:
	add.s32 	%r71, %r71, %r3;
	setp.lt.s32 	%p21, %r71, %r37;
	@%p21 bra 	$L__BB0_3;
	bra.uni 	$L__BB0_27;
$L__BB0_5:
	mul.lo.s32 	%r10, %r71, %r38;
	mov.u32 	%r72, %r2;
$L__BB0_6:
	setp.lt.u32 	%p12, %r38, 8;
	mov.f32 	%f66, 0f00000000;
	mov.b32 	%r77, 0;
	@%p12 bra 	$L__BB0_9;
	and.b32  	%r60, %r38, 2147483640;
	neg.s32 	%r75, %r60;
	mov.f32 	%f66, 0f00000000;
	mov.u32 	%r73, %r10;
	mov.u32 	%r74, %r72;
$L__BB0_8:
	.pragma "nounroll";
	mul.wide.s32 	%rd20, %r73, 4;
	add.s64 	%rd21, %rd4, %rd20;
	ld.global.f32 	%f16, [%rd21+-16];
	mul.wide.s32 	%rd22, %r74, 4;
	add.s64 	%rd23, %rd1, %rd22;
	ld.global.f32 	%f17, [%rd23];
	fma.rn.f32 	%f18, %f16, %f17, %f66;
	ld.global.f32 	%f19, [%rd21+-12];
	mul.wide.s32 	%rd24, %r37, 4;
	add.s64 	%rd25, %rd23, %rd24;
	ld.global.f32 	%f20, [%rd25];
	fma.rn.f32 	%f21, %f19, %f20, %f18;
	ld.global.f32 	%f22, [%rd21+-8];
	add.s64 	%rd26, %rd25, %rd24;
	ld.global.f32 	%f23, [%rd26];
	fma.rn.f32 	%f24, %f22, %f23, %f21;
	ld.global.f32 	%f25, [%rd21+-4];
	add.s64 	%rd27, %rd26, %rd24;
	ld.global.f32 	%f26, [%rd27];
	fma.rn.f32 	%f27, %f25, %f26, %f24;
	ld.global.f32 	%f28, [%rd21];
	add.s64 	%rd28, %rd27, %rd24;
	ld.global.f32 	%f29, [%rd28];
	fma.rn.f32 	%f30, %f28, %f29, %f27;
	ld.global.f32 	%f31, [%rd21+4];
	add.s64 	%rd29, %rd28, %rd24;
	ld.global.f32 	%f32, [%rd29];
	fma.rn.f32 	%f33, %f31, %f32, %f30;
	ld.global.f32 	%f34, [%rd21+8];
	add.s64 	%rd30, %rd29, %rd24;
	ld.global.f32 	%f35, [%rd30];
	fma.rn.f32 	%f36, %f34, %f35, %f33;
	ld.global.f32 	%f37, [%rd21+12];
	add.s64 	%rd31, %rd30, %rd24;
	ld.global.f32 	%f38, [%rd31];
	fma.rn.f32 	%f66, %f37, %f38, %f36;
	add.s32 	%r75, %r75, 8;
	add.s32 	%r74, %r74, %r7;
	add.s32 	%r73, %r73, 8;
	setp.ne.s32 	%p13, %r75, 0;
	mov.u32 	%r77, %r6;
	@%p13 bra 	$L__BB0_8;
$L__BB0_9:
	setp.eq.s32 	%p14, %r5, 0;
	@%p14 bra 	$L__BB0_17;
	add.s32 	%r61, %r5, -1;
	setp.lt.u32 	%p15, %r61, 3;
	@%p15 bra 	$L__BB0_12;
	add.s32 	%r62, %r77, %r10;
	mad.lo.s32 	%r63, %r77, %r37, %r72;
	mul.wide.s32 	%rd32, %r62, 4;
	add.s64 	%rd33, %rd2, %rd32;
	ld.global.f32 	%f40, [%rd33];
	mul.wide.s32 	%rd34, %r63, 4;
	add.s64 	%rd35, %rd1, %rd34;
	ld.global.f32 	%f41, [%rd35];
	fma.rn.f32 	%f42, %f40, %f41, %f66;
	ld.global.f32 	%f43, [%rd33+4];
	add.s64 	%rd37, %rd35, %rd44;
	ld.global.f32 	%f44, [%rd37];
	fma.rn.f32 	%f45, %f43, %f44, %f42;
	ld.global.f32 	%f46, [%rd33+8];
	add.s64 	%rd38, %rd37, %rd44;
	ld.global.f32 	%f47, [%rd38];
	fma.rn.f32 	%f48, %f46, %f47, %f45;
	ld.global.f32 	%f49, [%rd33+12];
	add.s64 	%rd39, %rd38, %rd44;
	ld.global.f32 	%f50, [%rd39];
	fma.rn.f32 	%f66, %f49, %f50, %f48;
	add.s32 	%r77, %r77, 4;
$L__BB0_12:
	and.b32  	%r64, %r38, 3;
	setp.eq.s32 	%p16, %r64, 0;
	@%p16 bra 	$L__BB0_17;
	setp.eq.s32 	%p17, %r64, 1;
	@%p17 bra 	$L__BB0_15;
	add.s32 	%r65, %r77, %r10;
	mad.lo.s32 	%r66, %r77, %r37, %r72;
	mul.wide.s32 	%rd40, %r65, 4;
	add.s64 	%rd41, %rd2, %rd40;
	ld.global.f32 	%f52, [%rd41];
	mul.wide.s32 	%rd42, %r66, 4;
	add.s64 	%rd43, %rd1, %rd42;
	ld.global.f32 	%f53, [%rd43];
	fma.rn.f32 	%f54, %f52, %f53, %f66;
	ld.global.f32 	%f55, [%rd41+4];
	add.s64 	%rd45, %rd43, %rd44;
	ld.global.f32 	%f56, [%rd45];
	fma.rn.f32 	%f66, %f55, %f56, %f54;
	add.s32 	%r77, %r77, 2;
$L__BB0_15:
	and.b32  	%r67, %r38, 1;
	setp.eq.b32 	%p18, %r67, 1;
	not.pred 	%p19, %p18;
	@%p19 bra 	$L__BB0_17;
	add.s32 	%r68, %r77, %r10;
	mad.lo.s32 	%r69, %r77, %r37, %r72;
	mul.wide.s32 	%rd46, %r68, 4;
	add.s64 	%rd47, %rd2, %rd46;
	ld.global.f32 	%f57, [%rd47];
	mul.wide.s32 	%rd48, %r69, 4;
	add.s64 	%rd49, %rd1, %rd48;
	ld.global.f32 	%f58, [%rd49];
	fma.rn.f32 	%f66, %f57, %f58, %f66;
$L__BB0_17:
	add.s32 	%r70, %r72, %r10;
	mul.wide.s32 	%rd50, %r70, 4;
	add.s64 	%rd51, %rd3, %rd50;
	st.global.f32 	[%rd51], %f66;
	add.s32 	%r72, %r72, %r4;
	setp.lt.s32 	%p20, %r72, %r38;
	@%p20 bra 	$L__BB0_6;
	bra.uni 	$L__BB0_4;
$L__BB0_18:
	add.s32 	%r25, %r2, %r4;
	max.s32 	%r47, %r38, %r25;
	setp.lt.s32 	%p3, %r25, %r38;
	selp.u32 	%r48, 1, 0, %p3;
	add.s32 	%r49, %r25, %r48;
	sub.s32 	%r50, %r47, %r49;
	div.u32 	%r51, %r50, %r4;
	add.s32 	%r26, %r51, %r48;
	and.b32  	%r27, %r26, 3;
	add.s32 	%r28, %r25, %r4;
	add.s32 	%r29, %r28, %r4;
$L__BB0_19:
	setp.ge.s32 	%p4, %r2, %r38;
	@%p4 bra 	$L__BB0_26;
	setp.eq.s32 	%p5, %r27, 3;
	mul.lo.s32 	%r31, %r71, %r38;
	mov.u32 	%r80, %r2;
	@%p5 bra 	$L__BB0_24;
	setp.eq.s32 	%p6, %r27, 0;
	add.s32 	%r52, %r2, %r31;
	mul.wide.s32 	%rd10, %r52, 4;
	add.s64 	%rd5, %rd3, %rd10;
	mov.b32 	%r53, 0;
	st.global.u32 	[%rd5], %r53;
	mov.u32 	%r80, %r25;
	@%p6 bra 	$L__BB0_24;
	setp.eq.s32 	%p7, %r27, 1;
	shl.b32 	%r32, %r4, 2;
	cvt.u64.u32 	%rd11, %r32;
	add.s64 	%rd6, %rd5, %rd11;
	mov.b32 	%r54, 0;
	st.global.u32 	[%rd6], %r54;
	mov.u32 	%r80, %r28;
	@%p7 bra 	$L__BB0_24;
	add.s64 	%rd13, %rd6, %rd11;
	mov.b32 	%r55, 0;
	st.global.u32 	[%rd13], %r55;
	mov.u32 	%r80, %r29;
$L__BB0_24:
	setp.lt.u32 	%p8, %r26, 3;
	@%p8 bra 	$L__BB0_26;
$L__BB0_25:
	add.s32 	%r56, %r80, %r31;
	mul.wide.s32 	%rd14, %r56, 4;
	add.s64 	%rd15, %rd3, %rd14;
	mov.b32 	%r57, 0;
	st.global.u32 	[%rd15], %r57;
	shl.b32 	%r58, %r4, 2;
	cvt.u64.u32 	%rd16, %r58;
	add.s64 	%rd17, %rd15, %rd16;
	st.global.u32 	[%rd17], %r57;
	add.s64 	%rd18, %rd17, %rd16;
	st.global.u32 	[%rd18], %r57;
	add.s64 	%rd19, %rd18, %rd16;
	st.global.u32 	[%rd19], %r57;
	add.s32 	%r80, %r58, %r80;
	setp.lt.s32 	%p9, %r80, %r38;
	@%p9 bra 	$L__BB0_25;
$L__BB0_26:
	add.s32 	%r71, %r71, %r3;
	setp.lt.s32 	%p10, %r71, %r37;
	@%p10 bra 	$L__BB0_19;
$L__BB0_27:
	ret;

}


// ===== COMPILED SASS (sm_100) =====

	.target	sm_100

	.elftype	@"ET_EXEC"


//--------------------- .note.nv.tkinfo           --------------------------
	.section	.note.nv.tkinfo,"",@"SHT_NOTE"
	.sectionflags	@"SHF_NOTE_NV_TKINFO"
	.tkinfo
        /*0018*/ 	.word	0x00000002
        /*0030*/ 	.string	""
        /*0030*/ 	.string	"ptxas"
        /*0030*/ 	.string	"Cuda compilation tools, release 13.0, V13.0.88"
        /*0030*/ 	.string	"Build cuda_13.0.r13.0/compiler.36424714_0"
        /*0030*/ 	.string	"-arch sm_100 -m 64 "



//--------------------- .note.nv.cuinfo           --------------------------
	.section	.note.nv.cuinfo,"",@"SHT_NOTE"
	.sectionflags	@"SHF_NOTE_NV_CUINFO"
        /*0018*/ 	.short	0x0002
        /*001a*/ 	.short	0x0064
        /*001c*/ 	.short	0x0082
	.zero		2


//--------------------- .nv.info                  --------------------------
	.section	.nv.info,"",@"SHT_CUDA_INFO"
	.align	4


	//----- nvinfo : EIATTR_REGCOUNT
	.align		4
        /*0000*/ 	.byte	0x04, 0x2f
        /*0002*/ 	.short	(.L_1 - .L_0)
	.align		4
.L_0:
        /*0004*/ 	.word	index@(_Z7mat_muliiPfS_S_)
        /*0008*/ 	.word	0x00000020


	//----- nvinfo : EIATTR_FRAME_SIZE
	.align		4
.L_1:
        /*000c*/ 	.byte	0x04, 0x11
        /*000e*/ 	.short	(.L_3 - .L_2)
	.align		4
.L_2:
        /*0010*/ 	.word	index@(_Z7mat_muliiPfS_S_)
        /*0014*/ 	.word	0x00000000


	//----- nvinfo : EIATTR_MIN_STACK_SIZE
	.align		4
.L_3:
        /*0018*/ 	.byte	0x04, 0x12
        /*001a*/ 	.short	(.L_5 - .L_4)
	.align		4
.L_4:
        /*001c*/ 	.word	index@(_Z7mat_muliiPfS_S_)
        /*0020*/ 	.word	0x00000000
.L_5:


//--------------------- .nv.compat                --------------------------
	.section	.nv.compat,"",@"SHT_CUDA_COMPAT_INFO"
	.align	4
        /*0000*/ 	.byte	0x02, 0x09, 0x00, 0x00, 0x02, 0x02, 0x01, 0x00, 0x02, 0x05, 0x05, 0x00, 0x03, 0x07, 0x01, 0x01
        /*0010*/ 	.byte	0x02, 0x03, 0x00, 0x00, 0x02, 0x06, 0x01, 0x00, 0x04, 0x0b, 0x08, 0x00, 0x09, 0x00, 0x00, 0x00
        /*0020*/ 	.byte	0x00, 0x00, 0x00, 0x00


//--------------------- .nv.info._Z7mat_muliiPfS_S_ --------------------------
	.section	.nv.info._Z7mat_muliiPfS_S_,"",@"SHT_CUDA_INFO"
	.sectionflags	@""
	.align	4


	//----- nvinfo : EIATTR_CUDA_API_VERSION
	.align		4
        /*0000*/ 	.byte	0x04, 0x37
        /*0002*/ 	.short	(.L_7 - .L_6)
.L_6:
        /*0004*/ 	.word	0x00000082


	//----- nvinfo : EIATTR_KPARAM_INFO
	.align		4
.L_7:
        /*0008*/ 	.byte	0x04, 0x17
        /*000a*/ 	.short	(.L_9 - .L_8)
.L_8:
        /*000c*/ 	.word	0x00000000
        /*0010*/ 	.short	0x0004
        /*0012*/ 	.short	0x0018
        /*0014*/ 	.byte	0x00, 0xf5, 0x21, 0x00


	//----- nvinfo : EIATTR_KPARAM_INFO
	.align		4
.L_9:
        /*0018*/ 	.byte	0x04, 0x17
        /*001a*/ 	.short	(.L_11 - .L_10)
.L_10:
        /*001c*/ 	.word	0x00000000
        /*0020*/ 	.short	0x0003
        /*0022*/ 	.short	0x0010
        /*0024*/ 	.byte	0x00, 0xf5, 0x21, 0x00


	//----- nvinfo : EIATTR_KPARAM_INFO
	.align		4
.L_11:
        /*0028*/ 	.byte	0x04, 0x17
        /*002a*/ 	.short	(.L_13 - .L_12)
.L_12:
        /*002c*/ 	.word	0x00000000
        /*0030*/ 	.short	0x0002
        /*0032*/ 	.short	0x0008
        /*0034*/ 	.byte	0x00, 0xf5, 0x21, 0x00


	//----- nvinfo : EIATTR_KPARAM_INFO
	.align		4
.L_13:
        /*0038*/ 	.byte	0x04, 0x17
        /*003a*/ 	.short	(.L_15 - .L_14)
.L_14:
        /*003c*/ 	.word	0x00000000
        /*0040*/ 	.short	0x0001
        /*0042*/ 	.short	0x0004
        /*0044*/ 	.byte	0x00, 0xf0, 0x11, 0x00


	//----- nvinfo : EIATTR_KPARAM_INFO
	.align		4
.L_15:
        /*0048*/ 	.byte	0x04, 0x17
        /*004a*/ 	.short	(.L_17 - .L_16)
.L_16:
        /*004c*/ 	.word	0x00000000
        /*0050*/ 	.short	0x0000
        /*0052*/ 	.short	0x0000
        /*0054*/ 	.byte	0x00, 0xf0, 0x11, 0x00


	//----- nvinfo : EIATTR_SPARSE_MMA_MASK
	.align		4
.L_17:
        /*0058*/ 	.byte	0x03, 0x50
        /*005a*/ 	.short	0x0000


	//----- nvinfo : EIATTR_MAXREG_COUNT
	.align		4
        /*005c*/ 	.byte	0x03, 0x1b
        /*005e*/ 	.short	0x00ff


	//----- nvinfo : EIATTR_MERCURY_ISA_VERSION
	.align		4
        /*0060*/ 	.byte	0x03, 0x5f
        /*0062*/ 	.short	0x0101


	//----- nvinfo : EIATTR_VRC_CTA_INIT_COUNT
	.align		4
        /*0064*/ 	.byte	0x02, 0x4a
	.zero		1
	.zero		1


	//----- nvinfo : EIATTR_EXIT_INSTR_OFFSETS
	.align		4
        /*0068*/ 	.byte	0x04, 0x1c
        /*006a*/ 	.short	(.L_19 - .L_18)


	//   ....[0]....
.L_18:
        /*006c*/ 	.word	0x000000f0


	//   ....[1]....
        /*0070*/ 	.word	0x00000980


	//   ....[2]....
        /*0074*/ 	.word	0x00000e60


	//----- nvinfo : EIATTR_CRS_STACK_SIZE
	.align		4
.L_19:
        /*0078*/ 	.byte	0x04, 0x1e
        /*007a*/ 	.short	(.L_21 - .L_20)
.L_20:
        /*007c*/ 	.word	0x00000000


	//----- nvinfo : EIATTR_CBANK_PARAM_SIZE
	.align		4
.L_21:
        /*0080*/ 	.byte	0x03, 0x19
        /*0082*/ 	.short	0x0020


	//----- nvinfo : EIATTR_PARAM_CBANK
	.align		4
        /*0084*/ 	.byte	0x04, 0x0a
        /*0086*/ 	.short	(.L_23 - .L_22)
	.align		4
.L_22:
        /*0088*/ 	.word	index@(.nv.constant0._Z7mat_muliiPfS_S_)
        /*008c*/ 	.short	0x0380
        /*008e*/ 	.short	0x0020


	//----- nvinfo : EIATTR_SW_WAR
	.align		4
.L_23:
        /*0090*/ 	.byte	0x04, 0x36
        /*0092*/ 	.short	(.L_25 - .L_24)
.L_24:
        /*0094*/ 	.word	0x00000008
.L_25:


//--------------------- .nv.callgraph             --------------------------
	.section	.nv.callgraph,"",@"SHT_CUDA_CALLGRAPH"
	.align	4
	.sectionentsize	8
	.align		4
        /*0000*/ 	.word	0x00000000
	.align		4
        /*0004*/ 	.word	0xffffffff
	.align		4
        /*0008*/ 	.word	0x00000000
	.align		4
        /*000c*/ 	.word	0xfffffffe
	.align		4
        /*0010*/ 	.word	0x00000000
	.align		4
        /*0014*/ 	.word	0xfffffffd
	.align		4
        /*0018*/ 	.word	0x00000000
	.align		4
        /*001c*/ 	.word	0xfffffffc


//--------------------- .text._Z7mat_muliiPfS_S_  --------------------------
	.section	.text._Z7mat_muliiPfS_S_,"ax",@progbits
	.align	128
        .global         _Z7mat_muliiPfS_S_
        .type           _Z7mat_muliiPfS_S_,@function
        .size           _Z7mat_muliiPfS_S_,(.L_x_16 - _Z7mat_muliiPfS_S_)
        .other          _Z7mat_muliiPfS_S_,@"STO_CUDA_ENTRY STV_DEFAULT"
_Z7mat_muliiPfS_S_:
.text._Z7mat_muliiPfS_S_:
[----:B------:R-:W-:Y:S01]  /*0000*/  LDC R1, c[0x0][0x37c] ;  /* 0x0000df00ff017b82 */ /* 0x000fe20000000800 */
[----:B------:R-:W0:Y:S07]  /*0010*/  S2R R17, SR_TID.X ;  /* 0x0000000000117919 */ /* 0x000e2e0000002100 */
[----:B------:R-:W0:Y:S01]  /*0020*/  S2UR UR4, SR_CTAID.X ;  /* 0x00000000000479c3 */ /* 0x000e220000002500 */
[----:B------:R-:W1:Y:S01]  /*0030*/  LDCU UR8, c[0x0][0x380] ;  /* 0x00007000ff0877ac */ /* 0x000e620008000800 */
[----:B------:R-:W2:Y:S06]  /*0040*/  S2R R0, SR_TID.Y ;  /* 0x0000000000007919 */ /* 0x000eac0000002200 */
[----:B------:R-:W0:Y:S08]  /*0050*/  LDC R14, c[0x0][0x370] ;  /* 0x0000dc00ff0e7b82 */ /* 0x000e300000000800 */
[----:B------:R-:W2:Y:S08]  /*0060*/  S2UR UR5, SR_CTAID.Y ;  /* 0x00000000000579c3 */ /* 0x000eb00000002600 */
[----:B------:R-:W2:Y:S01]  /*0070*/  LDC R15, c[0x0][0x374] ;  /* 0x0000dd00ff0f7b82 */ /* 0x000ea20000000800 */
[----:B------:R-:W3:Y:S01]  /*0080*/  LDCU UR6, c[0x0][0x360] ;  /* 0x00006c00ff0677ac */ /* 0x000ee20008000800 */
[----:B------:R-:W4:Y:S01]  /*0090*/  LDCU UR7, c[0x0][0x364] ;  /* 0x00006c80ff0777ac */ /* 0x000f220008000800 */
[----:B0-----:R-:W-:-:S05]  /*00a0*/  IMAD R17, R14, UR4, R17 ;  /* 0x000000040e117c24 */ /* 0x001fca000f8e0211 */
[----:B-1----:R-:W-:Y:S01]  /*00b0*/  ISETP.GE.AND P0, PT, R17, UR8, PT ;  /* 0x0000000811007c0c */ /* 0x002fe2000bf06270 */
[----:B---3--:R-:W-:Y:S02]  /*00c0*/  IMAD R14, R14, UR6, RZ ;  /* 0x000000060e0e7c24 */ /* 0x008fe4000f8e02ff */
[C---:B--2---:R-:W-:Y:S02]  /*00d0*/  IMAD R0, R15.reuse, UR5, R0 ;  /* 0x000000050f007c24 */ /* 0x044fe4000f8e0200 */
[----:B----4-:R-:W-:-:S08]  /*00e0*/  IMAD R15, R15, UR7, RZ ;  /* 0x000000070f0f7c24 */ /* 0x010fd0000f8e02ff */
[----:B------:R-:W-:Y:S05]  /*00f0*/  @P0 EXIT ;  /* 0x000000000000094d */ /* 0x000fea0003800000 */
[----:B------:R-:W0:Y:S01]  /*0100*/  LDCU UR4, c[0x0][0x384] ;  /* 0x00007080ff0477ac */ /* 0x000e220008000800 */
[----:B------:R-:W1:Y:S01]  /*0110*/  LDCU.64 UR8, c[0x0][0x358] ;  /* 0x00006b00ff0877ac */ /* 0x000e620008000a00 */
[----:B0-----:R-:W-:-:S09]  /*0120*/  UISETP.GE.AND UP0, UPT, UR4, 0x1, UPT ;  /* 0x000000010400788c */ /* 0x001fd2000bf06270 */
[----:B-1----:R-:W-:Y:S05]  /*0130*/  BRA.U !UP0, `(.L_x_0) ;  /* 0x0000000908147547 */ /* 0x002fea000b800000 */
[----:B------:R-:W0:Y:S01]  /*0140*/  LDCU.64 UR6, c[0x0][0x388] ;  /* 0x00007100ff0677ac */ /* 0x000e220008000a00 */
[----:B------:R-:W-:Y:S02]  /*0150*/  ULOP3.LUT UR4, UR4, 0x7, URZ, 0xc0, !UPT ;  /* 0x0000000704047892 */ /* 0x000fe4000f8ec0ff */
[----:B0-----:R-:W-:-:S04]  /*0160*/  UIADD3 UR5, UP0, UPT, UR6, 0x10, URZ ;  /* 0x0000001006057890 */ /* 0x001fc8000ff1e0ff */
[----:B------:R-:W-:-:S12]  /*0170*/  UIADD3.X UR6, UPT, UPT, URZ, UR7, URZ, UP0, !UPT ;  /* 0x00000007ff067290 */ /* 0x000fd800087fe4ff */
.L_x_8:
[----:B0-----:R-:W0:Y:S01]  /*0180*/  LDC R16, c[0x0][0x384] ;  /* 0x0000e100ff107b82 */ /* 0x001e220000000800 */
[----:B------:R-:W-:Y:S01]  /*0190*/  BSSY.RECONVERGENT B0, `(.L_x_1) ;  /* 0x000007a000007945 */ /* 0x000fe20003800200 */
[----:B0-----:R-:W-:-:S13]  /*01a0*/  ISETP.GE.AND P0, PT, R0, R16, PT ;  /* 0x000000100000720c */ /* 0x001fda0003f06270 */
[----:B------:R-:W-:Y:S05]  /*01b0*/  @P0 BRA `(.L_x_2) ;  /* 0x0000000400dc0947 */ /* 0x000fea0003800000 */
[----:B------:R-:W-:Y:S01]  /*01c0*/  IMAD R16, R17, R16, RZ ;  /* 0x0000001011107224 */ /* 0x000fe200078e02ff */
[----:B------:R-:W-:-:S07]  /*01d0*/  MOV R18, R0 ;  /* 0x0000000000127202 */ /* 0x000fce0000000f00 */
.L_x_7:
[----:B0-----:R-:W0:Y:S01]  /*01e0*/  LDC R19, c[0x0][0x384] ;  /* 0x0000e100ff137b82 */ /* 0x001e220000000800 */
[----:B------:R-:W-:Y:S02]  /*01f0*/  HFMA2 R8, -RZ, RZ, 0, 0 ;  /* 0x00000000ff087431 */ /* 0x000fe400000001ff */
[----:B------:R-:W-:Y:S01]  /*0200*/  IMAD.MOV.U32 R21, RZ, RZ, RZ ;  /* 0x000000ffff157224 */ /* 0x000fe200078e00ff */
[----:B0-----:R-:W-:-:S13]  /*0210*/  ISETP.GE.U32.AND P0, PT, R19, 0x8, PT ;  /* 0x000000081300780c */ /* 0x001fda0003f06070 */
[----:B------:R-:W-:Y:S05]  /*0220*/  @!P0 BRA `(.L_x_3) ;  /* 0x0000000000bc8947 */ /* 0x000fea0003800000 */
[----:B------:R-:W-:Y:S01]  /*0230*/  LOP3.LUT R21, R19, 0x7ffffff8, RZ, 0xc0, !PT ;  /* 0x7ffffff813157812 */ /* 0x000fe200078ec0ff */
[----:B------:R-:W-:Y:S01]  /*0240*/  IMAD.MOV.U32 R23, RZ, RZ, R18 ;  /* 0x000000ffff177224 */ /* 0x000fe200078e0012 */
[----:B------:R-:W-:Y:S02]  /*0250*/  MOV R8, RZ ;  /* 0x000000ff00087202 */ /* 0x000fe40000000f00 */
[----:B------:R-:W-:Y:S02]  /*0260*/  MOV R20, R16 ;  /* 0x0000001000147202 */ /* 0x000fe40000000f00 */
[----:B------:R-:W-:-:S07]  /*0270*/  IADD3 R22, PT, PT, -R21, RZ, RZ ;  /* 0x000000ff15167210 */ /* 0x000fce0007ffe1ff */
.L_x_4:
[----:B------:R-:W0:Y:S01]  /*0280*/  LDC.64 R10, c[0x0][0x390] ;  /* 0x0000e400ff0a7b82 */ /* 0x000e220000000a00 */
[----:B------:R-:W-:Y:S01]  /*0290*/  MOV R2, UR5 ;  /* 0x0000000500027c02 */ /* 0x000fe20008000f00 */
[----:B------:R-:W-:-:S04]  /*02a0*/  IMAD.U32 R3, RZ, RZ, UR6 ;  /* 0x00000006ff037e24 */ /* 0x000fc8000f8e00ff */
[----:B------:R-:W-:Y:S02]  /*02b0*/  IMAD.WIDE R2, R20, 0x4, R2 ;  /* 0x0000000414027825 */ /* 0x000fe400078e0202 */
[----:B------:R-:W1:Y:S03]  /*02c0*/  LDC R25, c[0x0][0x380] ;  /* 0x0000e000ff197b82 */ /* 0x000e660000000800 */
[----:B------:R-:W2:Y:S04]  /*02d0*/  LDG.E R9, desc[UR8][R2.64+-0x10] ;  /* 0xfffff00802097981 */ /* 0x000ea8000c1e1900 */
[----:B------:R-:W3:Y:S04]  /*02e0*/  LDG.E R29, desc[UR8][R2.64+-0xc] ;  /* 0xfffff408021d7981 */ /* 0x000ee8000c1e1900 */
[----:B------:R-:W4:Y:S01]  /*02f0*/  LDG.E R27, desc[UR8][R2.64+-0x8] ;  /* 0xfffff808021b7981 */ /* 0x000f22000c1e1900 */
[----:B0-----:R-:W-:-:S05]  /*0300*/  IMAD.WIDE R10, R23, 0x4, R10 ;  /* 0x00000004170a7825 */ /* 0x001fca00078e020a */
[----:B------:R-:W2:Y:S01]  /*0310*/  LDG.E R24, desc[UR8][R10.64] ;  /* 0x000000080a187981 */ /* 0x000ea2000c1e1900 */
[----:B-1----:R-:W-:-:S05]  /*0320*/  IMAD.WIDE R12, R25, 0x4, R10 ;  /* 0x00000004190c7825 */ /* 0x002fca00078e020a */
[----:B------:R2:W3:Y:S01]  /*0330*/  LDG.E R26, desc[UR8][R12.64] ;  /* 0x000000080c1a7981 */ /* 0x0004e2000c1e1900 */
[----:B------:R-:W-:-:S04]  /*0340*/  IMAD.WIDE R4, R25, 0x4, R12 ;  /* 0x0000000419047825 */ /* 0x000fc800078e020c */
[----:B------:R-:W-:-:S04]  /*0350*/  IMAD.WIDE R6, R25, 0x4, R4 ;  /* 0x0000000419067825 */ /* 0x000fc800078e0204 */
[----:B--2---:R-:W-:Y:S01]  /*0360*/  FFMA R12, R9, R24, R8 ;  /* 0x00000018090c7223 */ /* 0x004fe20000000008 */
[C---:B------:R-:W-:Y:S01]  /*0370*/  IMAD.WIDE R8, R25.reuse, 0x4, R6 ;  /* 0x0000000419087825 */ /* 0x040fe200078e0206 */
[----:B------:R0:W4:Y:S04]  /*0380*/  LDG.E R24, desc[UR8][R4.64] ;  /* 0x0000000804187981 */ /* 0x000128000c1e1900 */
[----:B------:R-:W2:Y:S01]  /*0390*/  LDG.E R6, desc[UR8][R6.64] ;  /* 0x0000000806067981 */ /* 0x000ea2000c1e1900 */
[----:B------:R-:W-:-:S04]  /*03a0*/  IMAD.WIDE R10, R25, 0x4, R8 ;  /* 0x00000004190a7825 */ /* 0x000fc800078e0208 */
[----:B---3--:R-:W-:Y:S01]  /*03b0*/  FFMA R26, R29, R26, R12 ;  /* 0x0000001a1d1a7223 */ /* 0x008fe2000000000c */
[----:B------:R-:W3:Y:S04]  /*03c0*/  LDG.E R28, desc[UR8][R8.64] ;  /* 0x00000008081c7981 */ /* 0x000ee8000c1e1900 */
[----:B------:R-:W2:Y:S01]  /*03d0*/  LDG.E R7, desc[UR8][R2.64+-0x4] ;  /* 0xfffffc0802077981 */ /* 0x000ea2000c1e1900 */
[----:B------:R-:W-:-:S03]  /*03e0*/  IMAD.WIDE R12, R25, 0x4, R10 ;  /* 0x00000004190c7825 */ /* 0x000fc600078e020a */
[----:B------:R-:W3:Y:S04]  /*03f0*/  LDG.E R9, desc[UR8][R2.64] ;  /* 0x0000000802097981 */ /* 0x000ee8000c1e1900 */
[----:B------:R-:W5:Y:S01]  /*0400*/  LDG.E R29, desc[UR8][R10.64] ;  /* 0x000000080a1d7981 */ /* 0x000f62000c1e1900 */
[----:B0-----:R-:W-:-:S03]  /*0410*/  IMAD.WIDE R4, R25, 0x4, R12 ;  /* 0x0000000419047825 */ /* 0x001fc600078e020c */
[----:B------:R-:W5:Y:S04]  /*0420*/  LDG.E R8, desc[UR8][R2.64+0x8] ;  /* 0x0000080802087981 */ /* 0x000f68000c1e1900 */
[----:B------:R-:W5:Y:S04]  /*0430*/  LDG.E R4, desc[UR8][R4.64] ;  /* 0x0000000804047981 */ /* 0x000f68000c1e1900 */
[----:B------:R-:W5:Y:S04]  /*0440*/  LDG.E R10, desc[UR8][R2.64+0x4] ;  /* 0x00000408020a7981 */ /* 0x000f68000c1e1900 */
[----:B------:R-:W5:Y:S04]  /*0450*/  LDG.E R11, desc[UR8][R2.64+0xc] ;  /* 0x00000c08020b7981 */ /* 0x000f68000c1e1900 */
[----:B------:R-:W5:Y:S01]  /*0460*/  LDG.E R3, desc[UR8][R12.64] ;  /* 0x000000080c037981 */ /* 0x000f62000c1e1900 */
[----:B------:R-:W-:-:S04]  /*0470*/  IADD3 R22, PT, PT, R22, 0x8, RZ ;  /* 0x0000000816167810 */ /* 0x000fc80007ffe0ff */
[----:B------:R-:W-:Y:S01]  /*0480*/  ISETP.NE.AND P0, PT, R22, RZ, PT ;  /* 0x000000ff1600720c */ /* 0x000fe20003f05270 */
[----:B------:R-:W-:Y:S01]  /*0490*/  VIADD R20, R20, 0x8 ;  /* 0x0000000814147836 */ /* 0x000fe20000000000 */
[----:B------:R-:W-:Y:S01]  /*04a0*/  LEA R23, R25, R23, 0x3 ;  /* 0x0000001719177211 */ /* 0x000fe200078e18ff */
[----:B----4-:R-:W-:-:S04]  /*04b0*/  FFMA R24, R27, R24, R26 ;  /* 0x000000181b187223 */ /* 0x010fc8000000001a */
[----:B--2---:R-:W-:-:S04]  /*04c0*/  FFMA R6, R7, R6, R24 ;  /* 0x0000000607067223 */ /* 0x004fc80000000018 */
[----:B---3--:R-:W-:-:S04]  /*04d0*/  FFMA R9, R9, R28, R6 ;  /* 0x0000001c09097223 */ /* 0x008fc80000000006 */
[----:B-----5:R-:W-:-:S04]  /*04e0*/  FFMA R9, R10, R29, R9 ;  /* 0x0000001d0a097223 */ /* 0x020fc80000000009 */
[----:B------:R-:W-:-:S04]  /*04f0*/  FFMA R8, R8, R3, R9 ;  /* 0x0000000308087223 */ /* 0x000fc80000000009 */
[----:B------:R-:W-:Y:S01]  /*0500*/  FFMA R8, R11, R4, R8 ;  /* 0x000000040b087223 */ /* 0x000fe20000000008 */
[----:B------:R-:W-:Y:S06]  /*0510*/  @P0 BRA `(.L_x_4) ;  /* 0xfffffffc00580947 */ /* 0x000fec000383ffff */
.L_x_3:
[----:B------:R-:W-:-:S09]  /*0520*/  UISETP.NE.AND UP0, UPT, UR4, URZ, UPT ;  /* 0x000000ff0400728c */ /* 0x000fd2000bf05270 */
[----:B------:R-:W-:Y:S05]  /*0530*/  BRA.U !UP0, `(.L_x_5) ;  /* 0x0000000108e07547 */ /* 0x000fea000b800000 */
[----:B------:R-:W-:Y:S01]  /*0540*/  UIADD3 UR7, UPT, UPT, UR4, -0x1, URZ ;  /* 0xffffffff04077890 */ /* 0x000fe2000fffe0ff */
[----:B------:R-:W-:-:S03]  /*0550*/  LOP3.LUT P0, R20, R19, 0x3, RZ, 0xc0, !PT ;  /* 0x0000000313147812 */ /* 0x000fc6000780c0ff */
[----:B------:R-:W-:-:S09]  /*0560*/  UISETP.GE.U32.AND UP0, UPT, UR7, 0x3, UPT ;  /* 0x000000030700788c */ /* 0x000fd2000bf06070 */
[----:B------:R-:W-:Y:S05]  /*0570*/  BRA.U !UP0, `(.L_x_6) ;  /* 0x00000001085c7547 */ /* 0x000fea000b800000 */
[----:B------:R-:W0:Y:S01]  /*0580*/  LDC R13, c[0x0][0x380] ;  /* 0x0000e000ff0d7b82 */ /* 0x000e220000000800 */
[----:B------:R-:W-:-:S07]  /*0590*/  IADD3 R7, PT, PT, R16, R21, RZ ;  /* 0x0000001510077210 */ /* 0x000fce0007ffe0ff */
[----:B------:R-:W1:Y:S08]  /*05a0*/  LDC.64 R4, c[0x0][0x390] ;  /* 0x0000e400ff047b82 */ /* 0x000e700000000a00 */
[----:B------:R-:W2:Y:S01]  /*05b0*/  LDC.64 R2, c[0x0][0x388] ;  /* 0x0000e200ff027b82 */ /* 0x000ea20000000a00 */
[----:B0-----:R-:W-:-:S04]  /*05c0*/  IMAD R9, R21, R13, R18 ;  /* 0x0000000d15097224 */ /* 0x001fc800078e0212 */
[----:B-1----:R-:W-:-:S04]  /*05d0*/  IMAD.WIDE R4, R9, 0x4, R4 ;  /* 0x0000000409047825 */ /* 0x002fc800078e0204 */
[----:B--2---:R-:W-:-:S04]  /*05e0*/  IMAD.WIDE R2, R7, 0x4, R2 ;  /* 0x0000000407027825 */ /* 0x004fc800078e0202 */
[C---:B------:R-:W-:Y:S01]  /*05f0*/  IMAD.WIDE R6, R13.reuse, 0x4, R4 ;  /* 0x000000040d067825 */ /* 0x040fe200078e0204 */
[----:B------:R-:W2:Y:S04]  /*0600*/  LDG.E R9, desc[UR8][R2.64] ;  /* 0x0000000802097981 */ /* 0x000ea8000c1e1900 */
[----:B------:R-:W2:Y:S01]  /*0610*/  LDG.E R4, desc[UR8][R4.64] ;  /* 0x0000000804047981 */ /* 0x000ea2000c1e1900 */
[----:B------:R-:W-:-:S03]  /*0620*/  IMAD.WIDE R10, R13, 0x4, R6 ;  /* 0x000000040d0a7825 */ /* 0x000fc600078e0206 */
[----:B------:R-:W3:Y:S04]  /*0630*/  LDG.E R6, desc[UR8][R6.64] ;  /* 0x0000000806067981 */ /* 0x000ee8000c1e1900 */
[----:B------:R-:W3:Y:S01]  /*0640*/  LDG.E R22, desc[UR8][R2.64+0x4] ;  /* 0x0000040802167981 */ /* 0x000ee2000c1e1900 */
[----:B------:R-:W-:-:S03]  /*0650*/  IMAD.WIDE R12, R13, 0x4, R10 ;  /* 0x000000040d0c7825 */ /* 0x000fc600078e020a */
[----:B------:R-:W4:Y:S04]  /*0660*/  LDG.E R23, desc[UR8][R10.64] ;  /* 0x000000080a177981 */ /* 0x000f28000c1e1900 */
[----:B------:R-:W4:Y:S04]  /*0670*/  LDG.E R24, desc[UR8][R2.64+0x8] ;  /* 0x0000080802187981 */ /* 0x000f28000c1e1900 */
[----:B------:R-:W5:Y:S04]  /*0680*/  LDG.E R26, desc[UR8][R2.64+0xc] ;  /* 0x00000c08021a7981 */ /* 0x000f68000c1e1900 */
[----:B------:R-:W5:Y:S01]  /*0690*/  LDG.E R12, desc[UR8][R12.64] ;  /* 0x000000080c0c7981 */ /* 0x000f62000c1e1900 */
[----:B------:R-:W-:Y:S01]  /*06a0*/  IADD3 R21, PT, PT, R21, 0x4, RZ ;  /* 0x0000000415157810 */ /* 0x000fe20007ffe0ff */
[----:B--2---:R-:W-:-:S04]  /*06b0*/  FFMA R9, R9, R4, R8 ;  /* 0x0000000409097223 */ /* 0x004fc80000000008 */
[----:B---3--:R-:W-:-:S04]  /*06c0*/  FFMA R9, R22, R6, R9 ;  /* 0x0000000616097223 */ /* 0x008fc80000000009 */
[----:B----4-:R-:W-:-:S04]  /*06d0*/  FFMA R9, R24, R23, R9 ;  /* 0x0000001718097223 */ /* 0x010fc80000000009 */
[----:B-----5:R-:W-:-:S07]  /*06e0*/  FFMA R8, R26, R12, R9 ;  /* 0x0000000c1a087223 */ /* 0x020fce0000000009 */
.L_x_6:
[----:B------:R-:W-:Y:S05]  /*06f0*/  @!P0 BRA `(.L_x_5) ;  /* 0x0000000000708947 */ /* 0x000fea0003800000 */
[----:B------:R-:W-:Y:S02]  /*0700*/  ISETP.NE.AND P0, PT, R20, 0x1, PT ;  /* 0x000000011400780c */ /* 0x000fe40003f05270 */
[----:B------:R-:W-:-:S04]  /*0710*/  LOP3.LUT R2, R19, 0x1, RZ, 0xc0, !PT ;  /* 0x0000000113027812 */ /* 0x000fc800078ec0ff */
[----:B------:R-:W-:-:S07]  /*0720*/  ISETP.NE.U32.AND P1, PT, R2, 0x1, PT ;  /* 0x000000010200780c */ /* 0x000fce0003f25070 */
[----:B------:R-:W0:Y:S01]  /*0730*/  @P0 LDC R13, c[0x0][0x380] ;  /* 0x0000e000ff0d0b82 */ /* 0x000e220000000800 */
[----:B------:R-:W-:-:S07]  /*0740*/  @P0 IMAD.IADD R9, R16, 0x1, R21 ;  /* 0x0000000110090824 */ /* 0x000fce00078e0215 */
[----:B------:R-:W1:Y:S08]  /*0750*/  @P0 LDC.64 R10, c[0x0][0x390] ;  /* 0x0000e400ff0a0b82 */ /* 0x000e700000000a00 */
[----:B------:R-:W2:Y:S08]  /*0760*/  @P0 LDC.64 R6, c[0x0][0x388] ;  /* 0x0000e200ff060b82 */ /* 0x000eb00000000a00 */
[----:B------:R-:W3:Y:S01]  /*0770*/  @!P1 LDC R20, c[0x0][0x380] ;  /* 0x0000e000ff149b82 */ /* 0x000ee20000000800 */
[C---:B0-----:R-:W-:Y:S01]  /*0780*/  @P0 IMAD R23, R21.reuse, R13, R18 ;  /* 0x0000000d15170224 */ /* 0x041fe200078e0212 */
[----:B------:R-:W-:-:S06]  /*0790*/  @P0 IADD3 R21, PT, PT, R21, 0x2, RZ ;  /* 0x0000000215150810 */ /* 0x000fcc0007ffe0ff */
[----:B------:R-:W0:Y:S01]  /*07a0*/  @!P1 LDC.64 R2, c[0x0][0x388] ;  /* 0x0000e200ff029b82 */ /* 0x000e220000000a00 */
[----:B-1----:R-:W-:Y:S01]  /*07b0*/  @P0 IMAD.WIDE R10, R23, 0x4, R10 ;  /* 0x00000004170a0825 */ /* 0x002fe200078e020a */
[----:B------:R-:W-:-:S06]  /*07c0*/  @!P1 IADD3 R23, PT, PT, R16, R21, RZ ;  /* 0x0000001510179210 */ /* 0x000fcc0007ffe0ff */
[----:B------:R-:W1:Y:S01]  /*07d0*/  @!P1 LDC.64 R4, c[0x0][0x390] ;  /* 0x0000e400ff049b82 */ /* 0x000e620000000a00 */
[----:B--2---:R-:W-:Y:S02]  /*07e0*/  @P0 IMAD.WIDE R6, R9, 0x4, R6 ;  /* 0x0000000409060825 */ /* 0x004fe400078e0206 */
[----:B------:R-:W2:Y:S02]  /*07f0*/  @P0 LDG.E R9, desc[UR8][R10.64] ;  /* 0x000000080a090981 */ /* 0x000ea4000c1e1900 */
[----:B------:R-:W-:Y:S02]  /*0800*/  @P0 IMAD.WIDE R12, R13, 0x4, R10 ;  /* 0x000000040d0c0825 */ /* 0x000fe400078e020a */
[----:B------:R-:W2:Y:S02]  /*0810*/  @P0 LDG.E R25, desc[UR8][R6.64] ;  /* 0x0000000806190981 */ /* 0x000ea4000c1e1900 */
[----:B---3--:R-:W-:Y:S02]  /*0820*/  @!P1 IMAD R21, R21, R20, R18 ;  /* 0x0000001415159224 */ /* 0x008fe400078e0212 */
[----:B------:R-:W3:Y:S04]  /*0830*/  @P0 LDG.E R20, desc[UR8][R6.64+0x4] ;  /* 0x0000040806140981 */ /* 0x000ee8000c1e1900 */
[----:B------:R-:W3:Y:S01]  /*0840*/  @P0 LDG.E R12, desc[UR8][R12.64] ;  /* 0x000000080c0c0981 */ /* 0x000ee2000c1e1900 */
[----:B0-----:R-:W-:-:S06]  /*0850*/  @!P1 IMAD.WIDE R2, R23, 0x4, R2 ;  /* 0x0000000417029825 */ /* 0x001fcc00078e0202 */
[----:B------:R-:W4:Y:S01]  /*0860*/  @!P1 LDG.E R3, desc[UR8][R2.64] ;  /* 0x0000000802039981 */ /* 0x000f22000c1e1900 */
[----:B-1----:R-:W-:-:S06]  /*0870*/  @!P1 IMAD.WIDE R4, R21, 0x4, R4 ;  /* 0x0000000415049825 */ /* 0x002fcc00078e0204 */
[----:B------:R-:W4:Y:S01]  /*0880*/  @!P1 LDG.E R4, desc[UR8][R4.64] ;  /* 0x0000000804049981 */ /* 0x000f22000c1e1900 */
[----:B--2---:R-:W-:-:S04]  /*0890*/  @P0 FFMA R9, R25, R9, R8 ;  /* 0x0000000919090223 */ /* 0x004fc80000000008 */
[----:B---3--:R-:W-:-:S04]  /*08a0*/  @P0 FFMA R8, R20, R12, R9 ;  /* 0x0000000c14080223 */ /* 0x008fc80000000009 */
[----:B----4-:R-:W-:-:S07]  /*08b0*/  @!P1 FFMA R8, R3, R4, R8 ;  /* 0x0000000403089223 */ /* 0x010fce0000000008 */
.L_x_5:
[----:B------:R-:W0:Y:S01]  /*08c0*/  LDC.64 R2, c[0x0][0x398] ;  /* 0x0000e600ff027b82 */ /* 0x000e220000000a00 */
[----:B------:R-:W-:Y:S01]  /*08d0*/  IMAD.IADD R5, R16, 0x1, R18 ;  /* 0x0000000110057824 */ /* 0x000fe200078e0212 */
[----:B------:R-:W-:-:S04]  /*08e0*/  IADD3 R18, PT, PT, R15, R18, RZ ;  /* 0x000000120f127210 */ /* 0x000fc80007ffe0ff */
[----:B------:R-:W-:Y:S01]  /*08f0*/  ISETP.GE.AND P0, PT, R18, R19, PT ;  /* 0x000000131200720c */ /* 0x000fe20003f06270 */
[----:B0-----:R-:W-:-:S05]  /*0900*/  IMAD.WIDE R2, R5, 0x4, R2 ;  /* 0x0000000405027825 */ /* 0x001fca00078e0202 */
[----:B------:R0:W-:Y:S07]  /*0910*/  STG.E desc[UR8][R2.64], R8 ;  /* 0x0000000802007986 */ /* 0x0001ee000c101908 */
[----:B------:R-:W-:Y:S05]  /*0920*/  @!P0 BRA `(.L_x_7) ;  /* 0xfffffff8002c8947 */ /* 0x000fea000383ffff */
.L_x_2:
[----:B------:R-:W-:Y:S05]  /*0930*/  BSYNC.RECONVERGENT B0 ;  /* 0x0000000000007941 */ /* 0x000fea0003800200 */
.L_x_1:
[----:B------:R-:W1:Y:S01]  /*0940*/  LDCU UR7, c[0x0][0x380] ;  /* 0x00007000ff0777ac */ /* 0x000e620008000800 */
[----:B------:R-:W-:-:S04]  /*0950*/  IADD3 R17, PT, PT, R14, R17, RZ ;  /* 0x000000110e117210 */ /* 0x000fc80007ffe0ff */
[----:B-1----:R-:W-:-:S13]  /*0960*/  ISETP.GE.AND P0, PT, R17, UR7, PT ;  /* 0x0000000711007c0c */ /* 0x002fda000bf06270 */
[----:B------:R-:W-:Y:S05]  /*0970*/  @!P0 BRA `(.L_x_8) ;  /* 0xfffffff800008947 */ /* 0x000fea000383ffff */
[----:B------:R-:W-:Y:S05]  /*0980*/  EXIT ;  /* 0x000000000000794d */ /* 0x000fea0003800000 */
.L_x_0:
[----:B------:R-:W0:Y:S01]  /*0990*/  I2F.U32.RP R7, R15 ;  /* 0x0000000f00077306 */ /* 0x000e220000209000 */
[-C--:B------:R-:W-:Y:S02]  /*09a0*/  IADD3 R2, PT, PT, R0, R15.reuse, RZ ;  /* 0x0000000f00027210 */ /* 0x080fe40007ffe0ff */
[----:B------:R-:W-:Y:S02]  /*09b0*/  IADD3 R9, PT, PT, RZ, -R15, RZ ;  /* 0x8000000fff097210 */ /* 0x000fe40007ffe0ff */
[C---:B------:R-:W-:Y:S02]  /*09c0*/  ISETP.GE.AND P0, PT, R2.reuse, UR4, PT ;  /* 0x0000000402007c0c */ /* 0x040fe4000bf06270 */
[----:B------:R-:W-:Y:S02]  /*09d0*/  MOV R4, RZ ;  /* 0x000000ff00047202 */ /* 0x000fe40000000f00 */
[----:B------:R-:W-:Y:S02]  /*09e0*/  VIMNMX R3, PT, PT, R2, UR4, !PT ;  /* 0x0000000402037c48 */ /* 0x000fe4000ffe0100 */
[----:B------:R-:W-:-:S02]  /*09f0*/  SEL R6, RZ, 0x1, P0 ;  /* 0x00000001ff067807 */ /* 0x000fc40000000000 */
[----:B------:R-:W-:Y:S01]  /*0a00*/  ISETP.NE.U32.AND P2, PT, R15, RZ, PT ;  /* 0x000000ff0f00720c */ /* 0x000fe20003f45070 */
[----:B0-----:R-:W0:Y:S02]  /*0a10*/  MUFU.RCP R7, R7 ;  /* 0x0000000700077308 */ /* 0x001e240000001000 */
[----:B0-----:R-:W-:-:S06]  /*0a20*/  VIADD R5, R7, 0xffffffe ;  /* 0x0ffffffe07057836 */ /* 0x001fcc0000000000 */
[----:B------:R-:W0:Y:S02]  /*0a30*/  F2I.FTZ.U32.TRUNC.NTZ R5, R5 ;  /* 0x0000000500057305 */ /* 0x000e24000021f000 */
[----:B0-----:R-:W-:-:S04]  /*0a40*/  IMAD R9, R9, R5, RZ ;  /* 0x0000000509097224 */ /* 0x001fc800078e02ff */
[----:B------:R-:W-:Y:S01]  /*0a50*/  IMAD.HI.U32 R7, R5, R9, R4 ;  /* 0x0000000905077227 */ /* 0x000fe200078e0004 */
[----:B------:R-:W-:-:S05]  /*0a60*/  IADD3 R4, PT, PT, R3, -R2, -R6 ;  /* 0x8000000203047210 */ /* 0x000fca0007ffe806 */
[----:B------:R-:W-:-:S04]  /*0a70*/  IMAD.HI.U32 R3, R7, R4, RZ ;  /* 0x0000000407037227 */ /* 0x000fc800078e00ff */
[----:B------:R-:W-:-:S04]  /*0a80*/  IMAD.MOV R5, RZ, RZ, -R3 ;  /* 0x000000ffff057224 */ /* 0x000fc800078e0a03 */
[----:B------:R-:W-:-:S05]  /*0a90*/  IMAD R4, R15, R5, R4 ;  /* 0x000000050f047224 */ /* 0x000fca00078e0204 */
[----:B------:R-:W-:-:S13]  /*0aa0*/  ISETP.GE.U32.AND P0, PT, R4, R15, PT ;  /* 0x0000000f0400720c */ /* 0x000fda0003f06070 */
[----:B------:R-:W-:Y:S02]  /*0ab0*/  @P0 IADD3 R4, PT, PT, -R15, R4, RZ ;  /* 0x000000040f040210 */ /* 0x000fe40007ffe1ff */
[----:B------:R-:W-:Y:S02]  /*0ac0*/  @P0 IADD3 R3, PT, PT, R3, 0x1, RZ ;  /* 0x0000000103030810 */ /* 0x000fe40007ffe0ff */
[----:B------:R-:W-:Y:S01]  /*0ad0*/  ISETP.GE.U32.AND P1, PT, R4, R15, PT ;  /* 0x0000000f0400720c */ /* 0x000fe20003f26070 */
[----:B------:R-:W-:-:S05]  /*0ae0*/  IMAD.IADD R4, R15, 0x1, R2 ;  /* 0x000000010f047824 */ /* 0x000fca00078e0202 */
[----:B------:R-:W-:-:S07]  /*0af0*/  IADD3 R20, PT, PT, R15, R4, RZ ;  /* 0x000000040f147210 */ /* 0x000fce0007ffe0ff */
[----:B------:R-:W-:Y:S02]  /*0b00*/  @P1 IADD3 R3, PT, PT, R3, 0x1, RZ ;  /* 0x0000000103031810 */ /* 0x000fe40007ffe0ff */
[----:B------:R-:W-:-:S04]  /*0b10*/  @!P2 LOP3.LUT R3, RZ, R15, RZ, 0x33, !PT ;  /* 0x0000000fff03a212 */ /* 0x000fc800078e33ff */
[----:B------:R-:W-:-:S04]  /*0b20*/  IADD3 R3, PT, PT, R6, R3, RZ ;  /* 0x0000000306037210 */ /* 0x000fc80007ffe0ff */
[----:B------:R-:W-:-:S07]  /*0b30*/  LOP3.LUT R21, R3, 0x3, RZ, 0xc0, !PT ;  /* 0x0000000303157812 */ /* 0x000fce00078ec0ff */
.L_x_14:
[----:B0-----:R-:W0:Y:S01]  /*0b40*/  LDC R5, c[0x0][0x384] ;  /* 0x0000e100ff057b82 */ /* 0x001e220000000800 */
[----:B------:R-:W-:Y:S01]  /*0b50*/  BSSY.RECONVERGENT B0, `(.L_x_9) ;  /* 0x000002c000007945 */ /* 0x000fe20003800200 */
[----:B0-----:R-:W-:-:S13]  /*0b60*/  ISETP.GE.AND P0, PT, R0, R5, PT ;  /* 0x000000050000720c */ /* 0x001fda0003f06270 */
[----:B-1----:R-:W-:Y:S05]  /*0b70*/  @P0 BRA `(.L_x_10) ;  /* 0x0000000000a40947 */ /* 0x002fea0003800000 */
[----:B------:R-:W-:Y:S01]  /*0b80*/  ISETP.NE.AND P1, PT, R21, 0x3, PT ;  /* 0x000000031500780c */ /* 0x000fe20003f25270 */
[----:B------:R-:W-:Y:S01]  /*0b90*/  BSSY.RECONVERGENT B1, `(.L_x_11) ;  /* 0x0000015000017945 */ /* 0x000fe20003800200 */
[----:B------:R-:W-:Y:S02]  /*0ba0*/  ISETP.GE.U32.AND P0, PT, R3, 0x3, PT ;  /* 0x000000030300780c */ /* 0x000fe40003f06070 */
[----:B------:R-:W-:-:S09]  /*0bb0*/  MOV R16, R0 ;  /* 0x0000000000107202 */ /* 0x000fd20000000f00 */
[----:B------:R-:W-:Y:S05]  /*0bc0*/  @!P1 BRA `(.L_x_12) ;  /* 0x0000000000449947 */ /* 0x000fea0003800000 */
[----:B------:R-:W0:Y:S01]  /*0bd0*/  LDC.64 R6, c[0x0][0x398] ;  /* 0x0000e600ff067b82 */ /* 0x000e220000000a00 */
[----:B------:R-:W-:Y:S01]  /*0be0*/  IMAD R9, R17, R5, R0 ;  /* 0x0000000511097224 */ /* 0x000fe200078e0200 */
[----:B------:R-:W-:Y:S01]  /*0bf0*/  ISETP.NE.AND P1, PT, R21, RZ, PT ;  /* 0x000000ff1500720c */ /* 0x000fe20003f25270 */
[----:B------:R-:W-:Y:S02]  /*0c00*/  IMAD.MOV.U32 R16, RZ, RZ, R2 ;  /* 0x000000ffff107224 */ /* 0x000fe400078e0002 */
[----:B0-----:R-:W-:-:S05]  /*0c10*/  IMAD.WIDE R6, R9, 0x4, R6 ;  /* 0x0000000409067825 */ /* 0x001fca00078e0206 */
[----:B------:R0:W-:Y:S05]  /*0c20*/  STG.E desc[UR8][R6.64], RZ ;  /* 0x000000ff06007986 */ /* 0x0001ea000c101908 */
[----:B------:R-:W-:Y:S05]  /*0c30*/  @!P1 BRA `(.L_x_12) ;  /* 0x0000000000289947 */ /* 0x000fea0003800000 */
[----:B------:R-:W-:Y:S01]  /*0c40*/  ISETP.NE.AND P1, PT, R21, 0x1, PT ;  /* 0x000000011500780c */ /* 0x000fe20003f25270 */
[----:B------:R-:W-:Y:S01]  /*0c50*/  IMAD.MOV.U32 R16, RZ, RZ, R4 ;  /* 0x000000ffff107224 */ /* 0x000fe200078e0004 */
[----:B------:R-:W-:-:S04]  /*0c60*/  SHF.L.U32 R9, R15, 0x2, RZ ;  /* 0x000000020f097819 */ /* 0x000fc800000006ff */
[----:B0-----:R-:W-:-:S04]  /*0c70*/  IADD3 R6, P2, PT, R6, R9, RZ ;  /* 0x0000000906067210 */ /* 0x001fc80007f5e0ff */
[----:B------:R-:W-:-:S03]  /*0c80*/  IADD3.X R7, PT, PT, RZ, R7, RZ, P2, !PT ;  /* 0x00000007ff077210 */ /* 0x000fc600017fe4ff */
[----:B------:R-:W-:Y:S02]  /*0c90*/  @P1 IADD3 R8, P2, PT, R9, R6, RZ ;  /* 0x0000000609081210 */ /* 0x000fe40007f5e0ff */
[----:B------:R1:W-:Y:S01]  /*0ca0*/  STG.E desc[UR8][R6.64], RZ ;  /* 0x000000ff06007986 */ /* 0x0003e2000c101908 */
[----:B------:R-:W-:Y:S02]  /*0cb0*/  @P1 MOV R16, R20 ;  /* 0x0000001400101202 */ /* 0x000fe40000000f00 */
[----:B------:R-:W-:-:S05]  /*0cc0*/  @P1 IADD3.X R9, PT, PT, RZ, R7, RZ, P2, !PT ;  /* 0x00000007ff091210 */ /* 0x000fca00017fe4ff */
[----:B------:R1:W-:Y:S03]  /*0cd0*/  @P1 STG.E desc[UR8][R8.64], RZ ;  /* 0x000000ff08001986 */ /* 0x0003e6000c101908 */
.L_x_12:
[----:B------:R-:W-:Y:S05]  /*0ce0*/  BSYNC.RECONVERGENT B1 ;  /* 0x0000000000017941 */ /* 0x000fea0003800200 */
.L_x_11:
[----:B------:R-:W-:Y:S05]  /*0cf0*/  @!P0 BRA `(.L_x_10) ;  /* 0x0000000000448947 */ /* 0x000fea0003800000 */
[----:B01----:R-:W0:Y:S01]  /*0d00*/  LDC.64 R6, c[0x0][0x398] ;  /* 0x0000e600ff067b82 */ /* 0x003e220000000a00 */
[----:B------:R-:W-:-:S07]  /*0d10*/  SHF.L.U32 R23, R15, 0x2, RZ ;  /* 0x000000020f177819 */ /* 0x000fce00000006ff */
.L_x_13:
[----:B------:R-:W-:Y:S01]  /*0d20*/  IMAD R9, R17, R5, R16 ;  /* 0x0000000511097224 */ /* 0x000fe200078e0210 */
[----:B------:R-:W-:-:S03]  /*0d30*/  IADD3 R16, PT, PT, R23, R16, RZ ;  /* 0x0000001017107210 */ /* 0x000fc60007ffe0ff */
[----:B0-----:R-:W-:-:S03]  /*0d40*/  IMAD.WIDE R8, R9, 0x4, R6 ;  /* 0x0000000409087825 */ /* 0x001fc600078e0206 */
[C---:B------:R-:W-:Y:S02]  /*0d50*/  IADD3 R10, P0, PT, R23.reuse, R8, RZ ;  /* 0x00000008170a7210 */ /* 0x040fe40007f1e0ff */
[----:B------:R2:W-:Y:S02]  /*0d60*/  STG.E desc[UR8][R8.64], RZ ;  /* 0x000000ff08007986 */ /* 0x0005e4000c101908 */
[----:B------:R-:W-:Y:S02]  /*0d70*/  IADD3.X R11, PT, PT, RZ, R9, RZ, P0, !PT ;  /* 0x00000009ff0b7210 */ /* 0x000fe400007fe4ff */
[----:B------:R-:W-:-:S03]  /*0d80*/  IADD3 R12, P0, PT, R23, R10, RZ ;  /* 0x0000000a170c7210 */ /* 0x000fc60007f1e0ff */
[----:B------:R2:W-:Y:S02]  /*0d90*/  STG.E desc[UR8][R10.64], RZ ;  /* 0x000000ff0a007986 */ /* 0x0005e4000c101908 */
[----:B------:R-:W-:Y:S01]  /*0da0*/  IMAD.X R13, RZ, RZ, R11, P0 ;  /* 0x000000ffff0d7224 */ /* 0x000fe200000e060b */
[----:B------:R-:W-:-:S04]  /*0db0*/  IADD3 R18, P0, PT, R23, R12, RZ ;  /* 0x0000000c17127210 */ /* 0x000fc80007f1e0ff */
[----:B------:R-:W-:Y:S01]  /*0dc0*/  IADD3.X R19, PT, PT, RZ, R13, RZ, P0, !PT ;  /* 0x0000000dff137210 */ /* 0x000fe200007fe4ff */
[----:B------:R2:W-:Y:S01]  /*0dd0*/  STG.E desc[UR8][R12.64], RZ ;  /* 0x000000ff0c007986 */ /* 0x0005e2000c101908 */
[----:B------:R-:W-:-:S03]  /*0de0*/  ISETP.GE.AND P0, PT, R16, R5, PT ;  /* 0x000000051000720c */ /* 0x000fc60003f06270 */
[----:B------:R2:W-:Y:S10]  /*0df0*/  STG.E desc[UR8][R18.64], RZ ;  /* 0x000000ff12007986 */ /* 0x0005f4000c101908 */
[----:B--2---:R-:W-:Y:S05]  /*0e00*/  @!P0 BRA `(.L_x_13) ;  /* 0xfffffffc00c48947 */ /* 0x004fea000383ffff */
.L_x_10:
[----:B------:R-:W-:Y:S05]  /*0e10*/  BSYNC.RECONVERGENT B0 ;  /* 0x0000000000007941 */ /* 0x000fea0003800200 */
.L_x_9:
[----:B------:R-:W2:Y:S01]  /*0e20*/  LDCU UR4, c[0x0][0x380] ;  /* 0x00007000ff0477ac */ /* 0x000ea20008000800 */
[----:B------:R-:W-:-:S04]  /*0e30*/  IADD3 R17, PT, PT, R14, R17, RZ ;  /* 0x000000110e117210 */ /* 0x000fc80007ffe0ff */
[----:B--2---:R-:W-:-:S13]  /*0e40*/  ISETP.GE.AND P0, PT, R17, UR4, PT ;  /* 0x0000000411007c0c */ /* 0x004fda000bf06270 */
[----:B------:R-:W-:Y:S05]  /*0e50*/  @!P0 BRA `(.L_x_14) ;  /* 0xfffffffc00388947 */ /* 0x000fea000383ffff */
[----:B------:R-:W-:Y:S05]  /*0e60*/  EXIT ;  /* 0x000000000000794d */ /* 0x000fea0003800000 */
.L_x_15:
[----:B------:R-:W-:-:S00]  /*0e70*/  BRA `(.L_x_15) ;  /* 0xfffffffc00fc7947 */ /* 0x000fc0000383ffff */
[----:B------:R-:W-:-:S00]  /*0e80*/  NOP ;  /* 0x0000000000007918 */ /* 0x000fc00000000000 */
[----:B------:R-:W-:-:S00]  /*0e90*/  NOP ;  /* 0x0000000000007918 */ /* 0x000fc00000000000 */
[----:B------:R-:W-:-:S00]  /*0ea0*/  NOP ;  /* 0x0000000000007918 */ /* 0x000fc00000000000 */
[----:B------:R-:W-:-:S00]  /*0eb0*/  NOP ;  /* 0x0000000000007918 */ /* 0x000fc00000000000 */
[----:B------:R-:W-:-:S00]  /*0ec0*/  NOP ;  /* 0x0000000000007918 */ /* 0x000fc00000000000 */
[----:B------:R-:W-:-:S00]  /*0ed0*/  NOP ;  /* 0x0000000000007918 */ /* 0x000fc00000000000 */
[----:B------:R-:W-:-:S00]  /*0ee0*/  NOP ;  /* 0x0000000000007918 */ /* 0x000fc00000000000 */
[----:B------:R-:W-:-:S00]  /*0ef0*/  NOP ;  /* 0x0000000000007918 */ /* 0x000fc00000000000 */
.L_x_16:


//--------------------- .nv.shared.reserved.0     --------------------------
	.section	.nv.shared.reserved.0,"aw",@nobits
	.weak		__nv_reservedSMEM_offset_0_alias
	.size		__nv_reservedSMEM_offset_0_alias, 0, 64
	.other		__nv_reservedSMEM_offset_0_alias,@"STO_CUDA_RESERVED_SHARED STV_DEFAULT"
__nv_reservedSMEM_offset_0_alias:
	.zero		0
	.zero		64


//--------------------- .nv.constant0._Z7mat_muliiPfS_S_ --------------------------
	.section	.nv.constant0._Z7mat_muliiPfS_S_,"a",@progbits
	.sectionflags	@""
	.align	4
.nv.constant0._Z7mat_muliiPfS_S_:
	.zero		928


//--------------------- SYMBOLS --------------------------

	.type		.nv.reservedSmem.offset0,@object
	.size		.nv.reservedSmem.offset0,0x4
